//
// Generated by NVIDIA NVVM Compiler
//
// Compiler Build ID: CL-36424714
// Cuda compilation tools, release 13.0, V13.0.88
// Based on NVVM 20.0.0
//

.version 9.0
.target sm_100
.address_size 64

	// .globl	_Z6squarePfS_i

.visible .entry _Z6squarePfS_i(
	.param .u64 .ptr .align 1 _Z6squarePfS_i_param_0,
	.param .u64 .ptr .align 1 _Z6squarePfS_i_param_1,
	.param .u32 _Z6squarePfS_i_param_2
)
{
	.reg .pred 	%p<2>;
	.reg .b32 	%r<6>;
	.reg .b32 	%f<3>;
	.reg .b64 	%rd<8>;

	ld.param.u64 	%rd1, [_Z6squarePfS_i_param_0];
	ld.param.u64 	%rd2, [_Z6squarePfS_i_param_1];
	ld.param.u32 	%r2, [_Z6squarePfS_i_param_2];
	mov.u32 	%r3, %ntid.x;
	mov.u32 	%r4, %ctaid.x;
	mov.u32 	%r5, %tid.x;
	mad.lo.s32 	%r1, %r3, %r4, %r5;
	setp.ge.s32 	%p1, %r1, %r2;
	@%p1 bra 	$L__BB0_2;
	cvta.to.global.u64 	%rd3, %rd1;
	cvta.to.global.u64 	%rd4, %rd2;
	mul.wide.s32 	%rd5, %r1, 4;
	add.s64 	%rd6, %rd3, %rd5;
	ld.global.f32 	%f1, [%rd6];
	mul.f32 	%f2, %f1, %f1;
	add.s64 	%rd7, %rd4, %rd5;
	st.global.f32 	[%rd7], %f2;
$L__BB0_2:
	ret;

}


// ===== COMPILED SASS (sm_100) =====

	.target	sm_100

	.elftype	@"ET_EXEC"


//--------------------- .note.nv.tkinfo           --------------------------
	.section	.note.nv.tkinfo,"",@"SHT_NOTE"
	.sectionflags	@"SHF_NOTE_NV_TKINFO"
	.tkinfo
        /*0018*/ 	.word	0x00000002
        /*0030*/ 	.string	""
        /*0030*/ 	.string	"ptxas"
        /*0030*/ 	.string	"Cuda compilation tools, release 13.0, V13.0.88"
        /*0030*/ 	.string	"Build cuda_13.0.r13.0/compiler.36424714_0"
        /*0030*/ 	.string	"-arch sm_100 -m 64 "



//--------------------- .note.nv.cuinfo           --------------------------
	.section	.note.nv.cuinfo,"",@"SHT_NOTE"
	.sectionflags	@"SHF_NOTE_NV_CUINFO"
        /*0018*/ 	.short	0x0002
        /*001a*/ 	.short	0x0064
        /*001c*/ 	.short	0x0082
	.zero		2


//--------------------- .nv.info                  --------------------------
	.section	.nv.info,"",@"SHT_CUDA_INFO"
	.align	4


	//----- nvinfo : EIATTR_REGCOUNT
	.align		4
        /*0000*/ 	.byte	0x04, 0x2f
        /*0002*/ 	.short	(.L_1 - .L_0)
	.align		4
.L_0:
        /*0004*/ 	.word	index@(_Z6squarePfS_i)
        /*0008*/ 	.word	0x0000000a


	//----- nvinfo : EIATTR_FRAME_SIZE
	.align		4
.L_1:
        /*000c*/ 	.byte	0x04, 0x11
        /*000e*/ 	.short	(.L_3 - .L_2)
	.align		4
.L_2:
        /*0010*/ 	.word	index@(_Z6squarePfS_i)
        /*0014*/ 	.word	0x00000000


	//----- nvinfo : EIATTR_MIN_STACK_SIZE
	.align		4
.L_3:
        /*0018*/ 	.byte	0x04, 0x12
        /*001a*/ 	.short	(.L_5 - .L_4)
	.align		4
.L_4:
        /*001c*/ 	.word	index@(_Z6squarePfS_i)
        /*0020*/ 	.word	0x00000000
.L_5:


//--------------------- .nv.compat                --------------------------
	.section	.nv.compat,"",@"SHT_CUDA_COMPAT_INFO"
	.align	4
        /*0000*/ 	.byte	0x02, 0x09, 0x00, 0x00, 0x02, 0x02, 0x01, 0x00, 0x02, 0x05, 0x05, 0x00, 0x03, 0x07, 0x01, 0x01
        /*0010*/ 	.byte	0x02, 0x03, 0x00, 0x00, 0x02, 0x06, 0x01, 0x00, 0x04, 0x0b, 0x08, 0x00, 0x09, 0x00, 0x00, 0x00
        /*0020*/ 	.byte	0x00, 0x00, 0x00, 0x00


//--------------------- .nv.info._Z6squarePfS_i   --------------------------
	.section	.nv.info._Z6squarePfS_i,"",@"SHT_CUDA_INFO"
	.sectionflags	@""
	.align	4


	//----- nvinfo : EIATTR_CUDA_API_VERSION
	.align		4
        /*0000*/ 	.byte	0x04, 0x37
        /*0002*/ 	.short	(.L_7 - .L_6)
.L_6:
        /*0004*/ 	.word	0x00000082


	//----- nvinfo : EIATTR_KPARAM_INFO
	.align		4
.L_7:
        /*0008*/ 	.byte	0x04, 0x17
        /*000a*/ 	.short	(.L_9 - .L_8)
.L_8:
        /*000c*/ 	.word	0x00000000
        /*0010*/ 	.short	0x0002
        /*0012*/ 	.short	0x0010
        /*0014*/ 	.byte	0x00, 0xf0, 0x11, 0x00


	//----- nvinfo : EIATTR_KPARAM_INFO
	.align		4
.L_9:
        /*0018*/ 	.byte	0x04, 0x17
        /*001a*/ 	.short	(.L_11 - .L_10)
.L_10:
        /*001c*/ 	.word	0x00000000
        /*0020*/ 	.short	0x0001
        /*0022*/ 	.short	0x0008
        /*0024*/ 	.byte	0x00, 0xf5, 0x21, 0x00


	//----- nvinfo : EIATTR_KPARAM_INFO
	.align		4
.L_11:
        /*0028*/ 	.byte	0x04, 0x17
        /*002a*/ 	.short	(.L_13 - .L_12)
.L_12:
        /*002c*/ 	.word	0x00000000
        /*0030*/ 	.short	0x0000
        /*0032*/ 	.short	0x0000
        /*0034*/ 	.byte	0x00, 0xf5, 0x21, 0x00


	//----- nvinfo : EIATTR_SPARSE_MMA_MASK
	.align		4
.L_13:
        /*0038*/ 	.byte	0x03, 0x50
        /*003a*/ 	.short	0x0000


	//----- nvinfo : EIATTR_MAXREG_COUNT
	.align		4
        /*003c*/ 	.byte	0x03, 0x1b
        /*003e*/ 	.short	0x00ff


	//----- nvinfo : EIATTR_MERCURY_ISA_VERSION
	.align		4
        /*0040*/ 	.byte	0x03, 0x5f
        /*0042*/ 	.short	0x0101


	//----- nvinfo : EIATTR_VRC_CTA_INIT_COUNT
	.align		4
        /*0044*/ 	.byte	0x02, 0x4a
	.zero		1
	.zero		1


	//----- nvinfo : EIATTR_EXIT_INSTR_OFFSETS
	.align		4
        /*0048*/ 	.byte	0x04, 0x1c
        /*004a*/ 	.short	(.L_15 - .L_14)


	//   ....[0]....
.L_14:
        /*004c*/ 	.word	0x00000070


	//   ....[1]....
        /*0050*/ 	.word	0x00000100


	//----- nvinfo : EIATTR_CBANK_PARAM_SIZE
	.align		4
.L_15:
        /*0054*/ 	.byte	0x03, 0x19
        /*0056*/ 	.short	0x0014


	//----- nvinfo : EIATTR_PARAM_CBANK
	.align		4
        /*0058*/ 	.byte	0x04, 0x0a
        /*005a*/ 	.short	(.L_17 - .L_16)
	.align		4
.L_16:
        /*005c*/ 	.word	index@(.nv.constant0._Z6squarePfS_i)
        /*0060*/ 	.short	0x0380
        /*0062*/ 	.short	0x0014


	//----- nvinfo : EIATTR_SW_WAR
	.align		4
.L_17:
        /*0064*/ 	.byte	0x04, 0x36
        /*0066*/ 	.short	(.L_19 - .L_18)
.L_18:
        /*0068*/ 	.word	0x00000008
.L_19:


//--------------------- .nv.callgraph             --------------------------
	.section	.nv.callgraph,"",@"SHT_CUDA_CALLGRAPH"
	.align	4
	.sectionentsize	8
	.align		4
        /*0000*/ 	.word	0x00000000
	.align		4
        /*0004*/ 	.word	0xffffffff
	.align		4
        /*0008*/ 	.word	0x00000000
	.align		4
        /*000c*/ 	.word	0xfffffffe
	.align		4
        /*0010*/ 	.word	0x00000000
	.align		4
        /*0014*/ 	.word	0xfffffffd
	.align		4
        /*0018*/ 	.word	0x00000000
	.align		4
        /*001c*/ 	.word	0xfffffffc


//--------------------- .text._Z6squarePfS_i      --------------------------
	.section	.text._Z6squarePfS_i,"ax",@progbits
	.align	128
        .global         _Z6squarePfS_i
        .type           _Z6squarePfS_i,@function
        .size           _Z6squarePfS_i,(.L_x_1 - _Z6squarePfS_i)
        .other          _Z6squarePfS_i,@"STO_CUDA_ENTRY STV_DEFAULT"
_Z6squarePfS_i:
.text._Z6squarePfS_i:
[----:B------:R-:W-:Y:S01]  /*0000*/  LDC R1, c[0x0][0x37c] ;  /* 0x0000df00ff017b82 */ /* 0x000fe20000000800 */
[----:B------:R-:W0:Y:S01]  /*0010*/  S2R R7, SR_CTAID.X ;  /* 0x0000000000077919 */ /* 0x000e220000002500 */
[----:B------:R-:W0:Y:S01]  /*0020*/  LDCU UR4, c[0x0][0x360] ;  /* 0x00006c00ff0477ac */ /* 0x000e220008000800 */
[----:B------:R-:W0:Y:S01]  /*0030*/  S2R R0, SR_TID.X ;  /* 0x0000000000007919 */ /* 0x000e220000002100 */
[----:B------:R-:W1:Y:S01]  /*0040*/  LDCU UR5, c[0x0][0x390] ;  /* 0x00007200ff0577ac */ /* 0x000e620008000800 */
[----:B0-----:R-:W-:-:S05]  /*0050*/  IMAD R7, R7, UR4, R0 ;  /* 0x0000000407077c24 */ /* 0x001fca000f8e0200 */
[----:B-1----:R-:W-:-:S13]  /*0060*/  ISETP.GE.AND P0, PT, R7, UR5, PT ;  /* 0x0000000507007c0c */ /* 0x002fda000bf06270 */
[----:B------:R-:W-:Y:S05]  /*0070*/  @P0 EXIT ;  /* 0x000000000000094d */ /* 0x000fea0003800000 */
[----:B------:R-:W0:Y:S01]  /*0080*/  LDC.64 R2, c[0x0][0x380] ;  /* 0x0000e000ff027b82 */ /* 0x000e220000000a00 */
[----:B------:R-:W1:Y:S07]  /*0090*/  LDCU.64 UR4, c[0x0][0x358] ;  /* 0x00006b00ff0477ac */ /* 0x000e6e0008000a00 */
[----:B------:R-:W2:Y:S01]  /*00a0*/  LDC.64 R4, c[0x0][0x388] ;  /* 0x0000e200ff047b82 */ /* 0x000ea20000000a00 */
[----:B0-----:R-:W-:-:S06]  /*00b0*/  IMAD.WIDE R2, R7, 0x4, R2 ;  /* 0x0000000407027825 */ /* 0x001fcc00078e0202 */
[----:B-1----:R-:W3:Y:S01]  /*00c0*/  LDG.E R2, desc[UR4][R2.64] ;  /* 0x0000000402027981 */ /* 0x002ee2000c1e1900 */
[----:B--2---:R-:W-:-:S04]  /*00d0*/  IMAD.WIDE R4, R7, 0x4, R4 ;  /* 0x0000000407047825 */ /* 0x004fc800078e0204 */
[----:B---3--:R-:W-:-:S05]  /*00e0*/  FMUL R7, R2, R2 ;  /* 0x0000000202077220 */ /* 0x008fca0000400000 */
[----:B------:R-:W-:Y:S01]  /*00f0*/  STG.E desc[UR4][R4.64], R7 ;  /* 0x0000000704007986 */ /* 0x000fe2000c101904 */
[----:B------:R-:W-:Y:S05]  /*0100*/  EXIT ;  /* 0x000000000000794d */ /* 0x000fea0003800000 */
.L_x_0:
[----:B------:R-:W-:-:S00]  /*0110*/  BRA `(.L_x_0) ;  /* 0xfffffffc00fc7947 */ /* 0x000fc0000383ffff */
[----:B------:R-:W-:-:S00]  /*0120*/  NOP ;  /* 0x0000000000007918 */ /* 0x000fc00000000000 */
        /* <DEDUP_REMOVED lines=13> */
.L_x_1:


//--------------------- .nv.shared.reserved.0     --------------------------
	.section	.nv.shared.reserved.0,"aw",@nobits
	.weak		__nv_reservedSMEM_offset_0_alias
	.size		__nv_reservedSMEM_offset_0_alias, 0, 64
	.other		__nv_reservedSMEM_offset_0_alias,@"STO_CUDA_RESERVED_SHARED STV_DEFAULT"
__nv_reservedSMEM_offset_0_alias:
	.zero		0
	.zero		64


//--------------------- .nv.constant0._Z6squarePfS_i --------------------------
	.section	.nv.constant0._Z6squarePfS_i,"a",@progbits
	.sectionflags	@""
	.align	4
.nv.constant0._Z6squarePfS_i:
	.zero		916


//--------------------- SYMBOLS --------------------------

	.type		.nv.reservedSmem.offset0,@object
	.size		.nv.reservedSmem.offset0,0x4
